//
// Generated by NVIDIA NVVM Compiler
//
// Compiler Build ID: CL-36424714
// Cuda compilation tools, release 13.0, V13.0.88
// Based on NVVM 20.0.0
//

.version 9.0
.target sm_100
.address_size 64

	// .globl	_Z18segmentedPrefixSumPiS_i
// _ZZ18segmentedPrefixSumPiS_iE4temp has been demoted

.visible .entry _Z18segmentedPrefixSumPiS_i(
	.param .u64 .ptr .align 1 _Z18segmentedPrefixSumPiS_i_param_0,
	.param .u64 .ptr .align 1 _Z18segmentedPrefixSumPiS_i_param_1,
	.param .u32 _Z18segmentedPrefixSumPiS_i_param_2
)
{
	.reg .pred 	%p<16>;
	.reg .b32 	%r<44>;
	.reg .b64 	%rd<9>;
	// demoted variable
	.shared .align 4 .b8 _ZZ18segmentedPrefixSumPiS_iE4temp[32];
	ld.param.u64 	%rd2, [_Z18segmentedPrefixSumPiS_i_param_0];
	ld.param.u64 	%rd3, [_Z18segmentedPrefixSumPiS_i_param_1];
	ld.param.u32 	%r10, [_Z18segmentedPrefixSumPiS_i_param_2];
	mov.u32 	%r1, %tid.x;
	mov.u32 	%r11, %ctaid.x;
	mov.u32 	%r12, %ntid.x;
	mad.lo.s32 	%r2, %r11, %r12, %r1;
	setp.ge.s32 	%p1, %r2, %r10;
	shl.b32 	%r13, %r1, 2;
	mov.u32 	%r14, _ZZ18segmentedPrefixSumPiS_iE4temp;
	add.s32 	%r3, %r14, %r13;
	@%p1 bra 	$L__BB0_2;
	cvta.to.global.u64 	%rd4, %rd2;
	mul.wide.s32 	%rd5, %r2, 4;
	add.s64 	%rd6, %rd4, %rd5;
	ld.global.u32 	%r15, [%rd6];
	st.shared.u32 	[%r3], %r15;
$L__BB0_2:
	bar.sync 	0;
	cvta.to.global.u64 	%rd7, %rd3;
	mul.wide.s32 	%rd8, %r2, 4;
	add.s64 	%rd1, %rd7, %rd8;
	setp.eq.s32 	%p2, %r1, 0;
	mov.b32 	%r41, 1;
	@%p2 bra 	$L__BB0_5;
	ld.shared.u32 	%r18, [%r3];
	ld.shared.u32 	%r19, [%r3+-4];
	setp.ne.s32 	%p3, %r18, %r19;
	@%p3 bra 	$L__BB0_5;
	ld.global.u32 	%r20, [%rd1+-4];
	add.s32 	%r41, %r20, 1;
$L__BB0_5:
	setp.eq.s32 	%p4, %r1, 0;
	bar.sync 	0;
	@%p4 bra 	$L__BB0_8;
	ld.shared.u32 	%r21, [%r3];
	ld.shared.u32 	%r22, [%r3+-4];
	setp.ne.s32 	%p5, %r21, %r22;
	@%p5 bra 	$L__BB0_8;
	st.global.u32 	[%rd1], %r41;
$L__BB0_8:
	bar.sync 	0;
	setp.lt.u32 	%p6, %r1, 2;
	mov.b32 	%r42, 1;
	@%p6 bra 	$L__BB0_11;
	ld.shared.u32 	%r25, [%r3];
	ld.shared.u32 	%r26, [%r3+-8];
	setp.ne.s32 	%p7, %r25, %r26;
	@%p7 bra 	$L__BB0_11;
	ld.global.u32 	%r27, [%rd1+-8];
	add.s32 	%r42, %r27, 1;
$L__BB0_11:
	setp.lt.u32 	%p8, %r1, 2;
	bar.sync 	0;
	@%p8 bra 	$L__BB0_14;
	ld.shared.u32 	%r28, [%r3];
	ld.shared.u32 	%r29, [%r3+-8];
	setp.ne.s32 	%p9, %r28, %r29;
	@%p9 bra 	$L__BB0_14;
	st.global.u32 	[%rd1], %r42;
$L__BB0_14:
	bar.sync 	0;
	setp.lt.u32 	%p10, %r1, 4;
	mov.b32 	%r43, 1;
	@%p10 bra 	$L__BB0_17;
	ld.shared.u32 	%r32, [%r3];
	ld.shared.u32 	%r33, [%r3+-16];
	setp.ne.s32 	%p11, %r32, %r33;
	@%p11 bra 	$L__BB0_17;
	ld.global.u32 	%r34, [%rd1+-16];
	add.s32 	%r43, %r34, 1;
$L__BB0_17:
	setp.lt.u32 	%p12, %r1, 4;
	bar.sync 	0;
	@%p12 bra 	$L__BB0_20;
	ld.shared.u32 	%r35, [%r3];
	ld.shared.u32 	%r36, [%r3+-16];
	setp.ne.s32 	%p13, %r35, %r36;
	@%p13 bra 	$L__BB0_20;
	st.global.u32 	[%rd1], %r43;
$L__BB0_20:
	setp.ne.s32 	%p14, %r1, 0;
	bar.sync 	0;
	@%p14 bra 	$L__BB0_22;
	mov.b32 	%r40, 0;
	st.global.u32 	[%rd1], %r40;
	bra.uni 	$L__BB0_24;
$L__BB0_22:
	ld.shared.u32 	%r37, [%r3];
	ld.shared.u32 	%r38, [%r3+-4];
	setp.eq.s32 	%p15, %r37, %r38;
	@%p15 bra 	$L__BB0_24;
	mov.b32 	%r39, 0;
	st.global.u32 	[%rd1], %r39;
$L__BB0_24:
	ret;

}


// ===== COMPILED SASS (sm_100) =====

	.target	sm_100

	.elftype	@"ET_EXEC"


//--------------------- .note.nv.tkinfo           --------------------------
	.section	.note.nv.tkinfo,"",@"SHT_NOTE"
	.sectionflags	@"SHF_NOTE_NV_TKINFO"
	.tkinfo
        /*0018*/ 	.word	0x00000002
        /*0030*/ 	.string	""
        /*0030*/ 	.string	"ptxas"
        /*0030*/ 	.string	"Cuda compilation tools, release 13.0, V13.0.88"
        /*0030*/ 	.string	"Build cuda_13.0.r13.0/compiler.36424714_0"
        /*0030*/ 	.string	"-arch sm_100 -m 64 "



//--------------------- .note.nv.cuinfo           --------------------------
	.section	.note.nv.cuinfo,"",@"SHT_NOTE"
	.sectionflags	@"SHF_NOTE_NV_CUINFO"
        /*0018*/ 	.short	0x0002
        /*001a*/ 	.short	0x0064
        /*001c*/ 	.short	0x0082
	.zero		2


//--------------------- .nv.info                  --------------------------
	.section	.nv.info,"",@"SHT_CUDA_INFO"
	.align	4


	//----- nvinfo : EIATTR_REGCOUNT
	.align		4
        /*0000*/ 	.byte	0x04, 0x2f
        /*0002*/ 	.short	(.L_1 - .L_0)
	.align		4
.L_0:
        /*0004*/ 	.word	index@(_Z18segmentedPrefixSumPiS_i)
        /*0008*/ 	.word	0x0000000c


	//----- nvinfo : EIATTR_FRAME_SIZE
	.align		4
.L_1:
        /*000c*/ 	.byte	0x04, 0x11
        /*000e*/ 	.short	(.L_3 - .L_2)
	.align		4
.L_2:
        /*0010*/ 	.word	index@(_Z18segmentedPrefixSumPiS_i)
        /*0014*/ 	.word	0x00000000


	//----- nvinfo : EIATTR_MIN_STACK_SIZE
	.align		4
.L_3:
        /*0018*/ 	.byte	0x04, 0x12
        /*001a*/ 	.short	(.L_5 - .L_4)
	.align		4
.L_4:
        /*001c*/ 	.word	index@(_Z18segmentedPrefixSumPiS_i)
        /*0020*/ 	.word	0x00000000
.L_5:


//--------------------- .nv.compat                --------------------------
	.section	.nv.compat,"",@"SHT_CUDA_COMPAT_INFO"
	.align	4
        /*0000*/ 	.byte	0x02, 0x09, 0x00, 0x00, 0x02, 0x02, 0x01, 0x00, 0x02, 0x05, 0x05, 0x00, 0x03, 0x07, 0x01, 0x01
        /*0010*/ 	.byte	0x02, 0x03, 0x00, 0x00, 0x02, 0x06, 0x01, 0x00, 0x04, 0x0b, 0x08, 0x00, 0x09, 0x00, 0x00, 0x00
        /*0020*/ 	.byte	0x00, 0x00, 0x00, 0x00


//--------------------- .nv.info._Z18segmentedPrefixSumPiS_i --------------------------
	.section	.nv.info._Z18segmentedPrefixSumPiS_i,"",@"SHT_CUDA_INFO"
	.sectionflags	@""
	.align	4


	//----- nvinfo : EIATTR_CUDA_API_VERSION
	.align		4
        /*0000*/ 	.byte	0x04, 0x37
        /*0002*/ 	.short	(.L_7 - .L_6)
.L_6:
        /*0004*/ 	.word	0x00000082


	//----- nvinfo : EIATTR_KPARAM_INFO
	.align		4
.L_7:
        /*0008*/ 	.byte	0x04, 0x17
        /*000a*/ 	.short	(.L_9 - .L_8)
.L_8:
        /*000c*/ 	.word	0x00000000
        /*0010*/ 	.short	0x0002
        /*0012*/ 	.short	0x0010
        /*0014*/ 	.byte	0x00, 0xf0, 0x11, 0x00


	//----- nvinfo : EIATTR_KPARAM_INFO
	.align		4
.L_9:
        /*0018*/ 	.byte	0x04, 0x17
        /*001a*/ 	.short	(.L_11 - .L_10)
.L_10:
        /*001c*/ 	.word	0x00000000
        /*0020*/ 	.short	0x0001
        /*0022*/ 	.short	0x0008
        /*0024*/ 	.byte	0x00, 0xf5, 0x21, 0x00


	//----- nvinfo : EIATTR_KPARAM_INFO
	.align		4
.L_11:
        /*0028*/ 	.byte	0x04, 0x17
        /*002a*/ 	.short	(.L_13 - .L_12)
.L_12:
        /*002c*/ 	.word	0x00000000
        /*0030*/ 	.short	0x0000
        /*0032*/ 	.short	0x0000
        /*0034*/ 	.byte	0x00, 0xf5, 0x21, 0x00


	//----- nvinfo : EIATTR_SPARSE_MMA_MASK
	.align		4
.L_13:
        /*0038*/ 	.byte	0x03, 0x50
        /*003a*/ 	.short	0x0000


	//----- nvinfo : EIATTR_MAXREG_COUNT
	.align		4
        /*003c*/ 	.byte	0x03, 0x1b
        /*003e*/ 	.short	0x00ff


	//----- nvinfo : EIATTR_NUM_BARRIERS
	.align		4
        /*0040*/ 	.byte	0x02, 0x4c
        /*0042*/ 	.byte	0x01
	.zero		1


	//----- nvinfo : EIATTR_MERCURY_ISA_VERSION
	.align		4
        /*0044*/ 	.byte	0x03, 0x5f
        /*0046*/ 	.short	0x0101


	//----- nvinfo : EIATTR_VRC_CTA_INIT_COUNT
	.align		4
        /*0048*/ 	.byte	0x02, 0x4a
	.zero		1
	.zero		1


	//----- nvinfo : EIATTR_EXIT_INSTR_OFFSETS
	.align		4
        /*004c*/ 	.byte	0x04, 0x1c
        /*004e*/ 	.short	(.L_15 - .L_14)


	//   ....[0]....
.L_14:
        /*0050*/ 	.word	0x00000510


	//   ....[1]....
        /*0054*/ 	.word	0x00000550


	//   ....[2]....
        /*0058*/ 	.word	0x00000570


	//----- nvinfo : EIATTR_CRS_STACK_SIZE
	.align		4
.L_15:
        /*005c*/ 	.byte	0x04, 0x1e
        /*005e*/ 	.short	(.L_17 - .L_16)
.L_16:
        /*0060*/ 	.word	0x00000000


	//----- nvinfo : EIATTR_CBANK_PARAM_SIZE
	.align		4
.L_17:
        /*0064*/ 	.byte	0x03, 0x19
        /*0066*/ 	.short	0x0014


	//----- nvinfo : EIATTR_PARAM_CBANK
	.align		4
        /*0068*/ 	.byte	0x04, 0x0a
        /*006a*/ 	.short	(.L_19 - .L_18)
	.align		4
.L_18:
        /*006c*/ 	.word	index@(.nv.constant0._Z18segmentedPrefixSumPiS_i)
        /*0070*/ 	.short	0x0380
        /*0072*/ 	.short	0x0014


	//----- nvinfo : EIATTR_SW_WAR
	.align		4
.L_19:
        /*0074*/ 	.byte	0x04, 0x36
        /*0076*/ 	.short	(.L_21 - .L_20)
.L_20:
        /*0078*/ 	.word	0x00000008
.L_21:


//--------------------- .nv.callgraph             --------------------------
	.section	.nv.callgraph,"",@"SHT_CUDA_CALLGRAPH"
	.align	4
	.sectionentsize	8
	.align		4
        /*0000*/ 	.word	0x00000000
	.align		4
        /*0004*/ 	.word	0xffffffff
	.align		4
        /*0008*/ 	.word	0x00000000
	.align		4
        /*000c*/ 	.word	0xfffffffe
	.align		4
        /*0010*/ 	.word	0x00000000
	.align		4
        /*0014*/ 	.word	0xfffffffd
	.align		4
        /*0018*/ 	.word	0x00000000
	.align		4
        /*001c*/ 	.word	0xfffffffc


//--------------------- .text._Z18segmentedPrefixSumPiS_i --------------------------
	.section	.text._Z18segmentedPrefixSumPiS_i,"ax",@progbits
	.align	128
        .global         _Z18segmentedPrefixSumPiS_i
        .type           _Z18segmentedPrefixSumPiS_i,@function
        .size           _Z18segmentedPrefixSumPiS_i,(.L_x_13 - _Z18segmentedPrefixSumPiS_i)
        .other          _Z18segmentedPrefixSumPiS_i,@"STO_CUDA_ENTRY STV_DEFAULT"
_Z18segmentedPrefixSumPiS_i:
.text._Z18segmentedPrefixSumPiS_i:
[----:B------:R-:W-:Y:S01]  /*0000*/  LDC R1, c[0x0][0x37c] ;  /* 0x0000df00ff017b82 */ /* 0x000fe20000000800 */
[----:B------:R-:W0:Y:S07]  /*0010*/  S2R R6, SR_TID.X ;  /* 0x0000000000067919 */ /* 0x000e2e0000002100 */
[----:B------:R-:W0:Y:S01]  /*0020*/  S2UR UR4, SR_CTAID.X ;  /* 0x00000000000479c3 */ /* 0x000e220000002500 */
[----:B------:R-:W1:Y:S01]  /*0030*/  LDCU UR5, c[0x0][0x390] ;  /* 0x00007200ff0577ac */ /* 0x000e620008000800 */
[----:B------:R-:W2:Y:S06]  /*0040*/  LDCU.64 UR6, c[0x0][0x358] ;  /* 0x00006b00ff0677ac */ /* 0x000eac0008000a00 */
[----:B------:R-:W0:Y:S08]  /*0050*/  LDC R7, c[0x0][0x360] ;  /* 0x0000d800ff077b82 */ /* 0x000e300000000800 */
[----:B------:R-:W3:Y:S01]  /*0060*/  LDC.64 R4, c[0x0][0x388] ;  /* 0x0000e200ff047b82 */ /* 0x000ee20000000a00 */
[----:B0-----:R-:W-:-:S05]  /*0070*/  IMAD R7, R7, UR4, R6 ;  /* 0x0000000407077c24 */ /* 0x001fca000f8e0206 */
[----:B-1----:R-:W-:-:S13]  /*0080*/  ISETP.GE.AND P4, PT, R7, UR5, PT ;  /* 0x0000000507007c0c */ /* 0x002fda000bf86270 */
[----:B------:R-:W0:Y:S02]  /*0090*/  @!P4 LDC.64 R2, c[0x0][0x380] ;  /* 0x0000e000ff02cb82 */ /* 0x000e240000000a00 */
[----:B0-----:R-:W-:-:S05]  /*00a0*/  @!P4 IMAD.WIDE R2, R7, 0x4, R2 ;  /* 0x000000040702c825 */ /* 0x001fca00078e0202 */
[----:B--2---:R3:W2:Y:S01]  /*00b0*/  @!P4 LDG.E R9, desc[UR6][R2.64] ;  /* 0x000000060209c981 */ /* 0x0046a2000c1e1900 */
[----:B------:R-:W0:Y:S01]  /*00c0*/  S2UR UR5, SR_CgaCtaId ;  /* 0x00000000000579c3 */ /* 0x000e220000008800 */
[----:B------:R-:W-:Y:S01]  /*00d0*/  UMOV UR4, 0x400 ;  /* 0x0000040000047882 */ /* 0x000fe20000000000 */
[C---:B------:R-:W-:Y:S01]  /*00e0*/  ISETP.NE.AND P0, PT, R6.reuse, RZ, PT ;  /* 0x000000ff0600720c */ /* 0x040fe20003f05270 */
[----:B------:R-:W-:Y:S01]  /*00f0*/  BSSY.RECONVERGENT B0, `(.L_x_0) ;  /* 0x0000011000007945 */ /* 0x000fe20003800200 */
[C---:B------:R-:W-:Y:S02]  /*0100*/  ISETP.GE.U32.AND P1, PT, R6.reuse, 0x2, PT ;  /* 0x000000020600780c */ /* 0x040fe40003f26070 */
[C---:B------:R-:W-:Y:S02]  /*0110*/  ISETP.GE.U32.AND P2, PT, R6.reuse, 0x4, PT ;  /* 0x000000040600780c */ /* 0x040fe40003f46070 */
[----:B------:R-:W-:Y:S01]  /*0120*/  ISETP.NE.AND P3, PT, R6, RZ, PT ;  /* 0x000000ff0600720c */ /* 0x000fe20003f65270 */
[----:B---3--:R-:W-:-:S04]  /*0130*/  IMAD.WIDE R2, R7, 0x4, R4 ;  /* 0x0000000407027825 */ /* 0x008fc800078e0204 */
[----:B------:R-:W-:Y:S01]  /*0140*/  IMAD.MOV.U32 R5, RZ, RZ, 0x1 ;  /* 0x00000001ff057424 */ /* 0x000fe200078e00ff */
[----:B0-----:R-:W-:-:S06]  /*0150*/  ULEA UR4, UR5, UR4, 0x18 ;  /* 0x0000000405047291 */ /* 0x001fcc000f8ec0ff */
[----:B------:R-:W-:-:S05]  /*0160*/  LEA R0, R6, UR4, 0x2 ;  /* 0x0000000406007c11 */ /* 0x000fca000f8e10ff */
[----:B--2---:R0:W-:Y:S01]  /*0170*/  @!P4 STS [R0], R9 ;  /* 0x000000090000c388 */ /* 0x0041e20000000800 */
[----:B------:R-:W-:Y:S06]  /*0180*/  BAR.SYNC.DEFER_BLOCKING 0x0 ;  /* 0x0000000000007b1d */ /* 0x000fec0000010000 */
[----:B------:R-:W-:Y:S05]  /*0190*/  @!P0 BRA `(.L_x_1) ;  /* 0x0000000000188947 */ /* 0x000fea0003800000 */
[----:B------:R-:W-:Y:S04]  /*01a0*/  LDS R4, [R0] ;  /* 0x0000000000047984 */ /* 0x000fe80000000800 */
[----:B------:R-:W1:Y:S02]  /*01b0*/  LDS R7, [R0+-0x4] ;  /* 0xfffffc0000077984 */ /* 0x000e640000000800 */
[----:B-1----:R-:W-:-:S13]  /*01c0*/  ISETP.NE.AND P4, PT, R4, R7, PT ;  /* 0x000000070400720c */ /* 0x002fda0003f85270 */
[----:B------:R-:W-:Y:S05]  /*01d0*/  @P4 BRA `(.L_x_1) ;  /* 0x0000000000084947 */ /* 0x000fea0003800000 */
[----:B------:R-:W2:Y:S02]  /*01e0*/  LDG.E R5, desc[UR6][R2.64+-0x4] ;  /* 0xfffffc0602057981 */ /* 0x000ea4000c1e1900 */
[----:B--2---:R-:W-:-:S07]  /*01f0*/  VIADD R5, R5, 0x1 ;  /* 0x0000000105057836 */ /* 0x004fce0000000000 */
.L_x_1:
[----:B------:R-:W-:Y:S05]  /*0200*/  BSYNC.RECONVERGENT B0 ;  /* 0x0000000000007941 */ /* 0x000fea0003800200 */
.L_x_0:
[----:B------:R-:W-:Y:S06]  /*0210*/  BAR.SYNC.DEFER_BLOCKING 0x0 ;  /* 0x0000000000007b1d */ /* 0x000fec0000010000 */
[----:B------:R-:W-:Y:S04]  /*0220*/  BSSY.RECONVERGENT B0, `(.L_x_2) ;  /* 0x0000006000007945 */ /* 0x000fe80003800200 */
[----:B------:R-:W-:Y:S05]  /*0230*/  @!P0 BRA `(.L_x_3) ;  /* 0x0000000000108947 */ /* 0x000fea0003800000 */
[----:B------:R-:W-:Y:S04]  /*0240*/  LDS R4, [R0] ;  /* 0x0000000000047984 */ /* 0x000fe80000000800 */
[----:B------:R-:W1:Y:S02]  /*0250*/  LDS R7, [R0+-0x4] ;  /* 0xfffffc0000077984 */ /* 0x000e640000000800 */
[----:B-1----:R-:W-:-:S13]  /*0260*/  ISETP.NE.AND P0, PT, R4, R7, PT ;  /* 0x000000070400720c */ /* 0x002fda0003f05270 */
[----:B------:R1:W-:Y:S02]  /*0270*/  @!P0 STG.E desc[UR6][R2.64], R5 ;  /* 0x0000000502008986 */ /* 0x0003e4000c101906 */
.L_x_3:
[----:B------:R-:W-:Y:S05]  /*0280*/  BSYNC.RECONVERGENT B0 ;  /* 0x0000000000007941 */ /* 0x000fea0003800200 */
.L_x_2:
[----:B------:R-:W-:Y:S01]  /*0290*/  BAR.SYNC.DEFER_BLOCKING 0x0 ;  /* 0x0000000000007b1d */ /* 0x000fe20000010000 */
[----:B-1----:R-:W-:-:S05]  /*02a0*/  IMAD.MOV.U32 R5, RZ, RZ, 0x1 ;  /* 0x00000001ff057424 */ /* 0x002fca00078e00ff */
[----:B------:R-:W-:Y:S04]  /*02b0*/  BSSY.RECONVERGENT B0, `(.L_x_4) ;  /* 0x0000008000007945 */ /* 0x000fe80003800200 */
[----:B------:R-:W-:Y:S05]  /*02c0*/  @!P1 BRA `(.L_x_5) ;  /* 0x0000000000189947 */ /* 0x000fea0003800000 */
[----:B------:R-:W-:Y:S04]  /*02d0*/  LDS R4, [R0] ;  /* 0x0000000000047984 */ /* 0x000fe80000000800 */
[----:B------:R-:W1:Y:S02]  /*02e0*/  LDS R7, [R0+-0x8] ;  /* 0xfffff80000077984 */ /* 0x000e640000000800 */
[----:B-1----:R-:W-:-:S13]  /*02f0*/  ISETP.NE.AND P0, PT, R4, R7, PT ;  /* 0x000000070400720c */ /* 0x002fda0003f05270 */
[----:B------:R-:W-:Y:S05]  /*0300*/  @P0 BRA `(.L_x_5) ;  /* 0x0000000000080947 */ /* 0x000fea0003800000 */
[----:B------:R-:W2:Y:S02]  /*0310*/  LDG.E R5, desc[UR6][R2.64+-0x8] ;  /* 0xfffff80602057981 */ /* 0x000ea4000c1e1900 */
[----:B--2---:R-:W-:-:S07]  /*0320*/  VIADD R5, R5, 0x1 ;  /* 0x0000000105057836 */ /* 0x004fce0000000000 */
.L_x_5:
[----:B------:R-:W-:Y:S05]  /*0330*/  BSYNC.RECONVERGENT B0 ;  /* 0x0000000000007941 */ /* 0x000fea0003800200 */
.L_x_4:
[----:B------:R-:W-:Y:S06]  /*0340*/  BAR.SYNC.DEFER_BLOCKING 0x0 ;  /* 0x0000000000007b1d */ /* 0x000fec0000010000 */
[----:B------:R-:W-:Y:S04]  /*0350*/  BSSY.RECONVERGENT B0, `(.L_x_6) ;  /* 0x0000006000007945 */ /* 0x000fe80003800200 */
[----:B------:R-:W-:Y:S05]  /*0360*/  @!P1 BRA `(.L_x_7) ;  /* 0x0000000000109947 */ /* 0x000fea0003800000 */
[----:B------:R-:W-:Y:S04]  /*0370*/  LDS R4, [R0] ;  /* 0x0000000000047984 */ /* 0x000fe80000000800 */
[----:B------:R-:W1:Y:S02]  /*0380*/  LDS R7, [R0+-0x8] ;  /* 0xfffff80000077984 */ /* 0x000e640000000800 */
[----:B-1----:R-:W-:-:S13]  /*0390*/  ISETP.NE.AND P0, PT, R4, R7, PT ;  /* 0x000000070400720c */ /* 0x002fda0003f05270 */
[----:B------:R1:W-:Y:S02]  /*03a0*/  @!P0 STG.E desc[UR6][R2.64], R5 ;  /* 0x0000000502008986 */ /* 0x0003e4000c101906 */
.L_x_7:
[----:B------:R-:W-:Y:S05]  /*03b0*/  BSYNC.RECONVERGENT B0 ;  /* 0x0000000000007941 */ /* 0x000fea0003800200 */
.L_x_6:
        /* <DEDUP_REMOVED lines=10> */
.L_x_9:
[----:B------:R-:W-:Y:S05]  /*0460*/  BSYNC.RECONVERGENT B0 ;  /* 0x0000000000007941 */ /* 0x000fea0003800200 */
.L_x_8:
[----:B------:R-:W-:Y:S06]  /*0470*/  BAR.SYNC.DEFER_BLOCKING 0x0 ;  /* 0x0000000000007b1d */ /* 0x000fec0000010000 */
[----:B------:R-:W-:Y:S04]  /*0480*/  BSSY.RECONVERGENT B0, `(.L_x_10) ;  /* 0x0000006000007945 */ /* 0x000fe80003800200 */
[----:B------:R-:W-:Y:S05]  /*0490*/  @!P2 BRA `(.L_x_11) ;  /* 0x000000000010a947 */ /* 0x000fea0003800000 */
[----:B------:R-:W-:Y:S04]  /*04a0*/  LDS R4, [R0] ;  /* 0x0000000000047984 */ /* 0x000fe80000000800 */
[----:B------:R-:W1:Y:S02]  /*04b0*/  LDS R7, [R0+-0x10] ;  /* 0xfffff00000077984 */ /* 0x000e640000000800 */
[----:B-1----:R-:W-:-:S13]  /*04c0*/  ISETP.NE.AND P0, PT, R4, R7, PT ;  /* 0x000000070400720c */ /* 0x002fda0003f05270 */
[----:B------:R1:W-:Y:S02]  /*04d0*/  @!P0 STG.E desc[UR6][R2.64], R5 ;  /* 0x0000000502008986 */ /* 0x0003e4000c101906 */
.L_x_11:
[----:B------:R-:W-:Y:S05]  /*04e0*/  BSYNC.RECONVERGENT B0 ;  /* 0x0000000000007941 */ /* 0x000fea0003800200 */
.L_x_10:
[----:B------:R-:W-:Y:S06]  /*04f0*/  BAR.SYNC.DEFER_BLOCKING 0x0 ;  /* 0x0000000000007b1d */ /* 0x000fec0000010000 */
[----:B------:R2:W-:Y:S01]  /*0500*/  @!P3 STG.E desc[UR6][R2.64], RZ ;  /* 0x000000ff0200b986 */ /* 0x0005e2000c101906 */
[----:B------:R-:W-:Y:S05]  /*0510*/  @!P3 EXIT ;  /* 0x000000000000b94d */ /* 0x000fea0003800000 */
[----:B------:R-:W-:Y:S04]  /*0520*/  LDS R4, [R0] ;  /* 0x0000000000047984 */ /* 0x000fe80000000800 */
[----:B-1----:R-:W1:Y:S02]  /*0530*/  LDS R5, [R0+-0x4] ;  /* 0xfffffc0000057984 */ /* 0x002e640000000800 */
[----:B-1----:R-:W-:-:S13]  /*0540*/  ISETP.NE.AND P0, PT, R4, R5, PT ;  /* 0x000000050400720c */ /* 0x002fda0003f05270 */
[----:B------:R-:W-:Y:S05]  /*0550*/  @!P0 EXIT ;  /* 0x000000000000894d */ /* 0x000fea0003800000 */
[----:B------:R-:W-:Y:S01]  /*0560*/  STG.E desc[UR6][R2.64], RZ ;  /* 0x000000ff02007986 */ /* 0x000fe2000c101906 */
[----:B------:R-:W-:Y:S05]  /*0570*/  EXIT ;  /* 0x000000000000794d */ /* 0x000fea0003800000 */
.L_x_12:
[----:B------:R-:W-:-:S00]  /*0580*/  BRA `(.L_x_12) ;  /* 0xfffffffc00fc7947 */ /* 0x000fc0000383ffff */
[----:B------:R-:W-:-:S00]  /*0590*/  NOP ;  /* 0x0000000000007918 */ /* 0x000fc00000000000 */
        /* <DEDUP_REMOVED lines=14> */
.L_x_13:


//--------------------- .nv.shared._Z18segmentedPrefixSumPiS_i --------------------------
	.section	.nv.shared._Z18segmentedPrefixSumPiS_i,"aw",@nobits
	.sectionflags	@""
	.align	4
.nv.shared._Z18segmentedPrefixSumPiS_i:
	.zero		1056


//--------------------- .nv.shared.reserved.0     --------------------------
	.section	.nv.shared.reserved.0,"aw",@nobits
	.weak		__nv_reservedSMEM_offset_0_alias
	.size		__nv_reservedSMEM_offset_0_alias, 0, 64
	.other		__nv_reservedSMEM_offset_0_alias,@"STO_CUDA_RESERVED_SHARED STV_DEFAULT"
__nv_reservedSMEM_offset_0_alias:
	.zero		0
	.zero		64


//--------------------- .nv.constant0._Z18segmentedPrefixSumPiS_i --------------------------
	.section	.nv.constant0._Z18segmentedPrefixSumPiS_i,"a",@progbits
	.sectionflags	@""
	.align	4
.nv.constant0._Z18segmentedPrefixSumPiS_i:
	.zero		916


//--------------------- SYMBOLS --------------------------

	.type		.nv.reservedSmem.offset0,@object
	.size		.nv.reservedSmem.offset0,0x4
	.type		.nv.reservedSmem.cap,@object
	.size		.nv.reservedSmem.cap,0x4
